//
// Generated by NVIDIA NVVM Compiler
//
// Compiler Build ID: CL-36424714
// Cuda compilation tools, release 13.0, V13.0.88
// Based on NVVM 20.0.0
//

.version 9.0
.target sm_100
.address_size 64

	// .globl	_Z18device_count_coinsPhS_S_S_jjjjPjS0_
// _ZZ18device_count_coinsPhS_S_S_jjjjPjS0_E15SAD_heads_block has been demoted
// _ZZ18device_count_coinsPhS_S_S_jjjjPjS0_E15SAD_tails_block has been demoted
// _ZZ18device_count_coinsPhS_S_S_jjjjPjS0_E14best_heads_sad has been demoted
// _ZZ18device_count_coinsPhS_S_S_jjjjPjS0_E14best_tails_sad has been demoted
// _ZZ18device_count_coinsPhS_S_S_jjjjPjS0_E10skip_block has been demoted

.visible .entry _Z18device_count_coinsPhS_S_S_jjjjPjS0_(
	.param .u64 .ptr .align 1 _Z18device_count_coinsPhS_S_S_jjjjPjS0__param_0,
	.param .u64 .ptr .align 1 _Z18device_count_coinsPhS_S_S_jjjjPjS0__param_1,
	.param .u64 .ptr .align 1 _Z18device_count_coinsPhS_S_S_jjjjPjS0__param_2,
	.param .u64 .ptr .align 1 _Z18device_count_coinsPhS_S_S_jjjjPjS0__param_3,
	.param .u32 _Z18device_count_coinsPhS_S_S_jjjjPjS0__param_4,
	.param .u32 _Z18device_count_coinsPhS_S_S_jjjjPjS0__param_5,
	.param .u32 _Z18device_count_coinsPhS_S_S_jjjjPjS0__param_6,
	.param .u32 _Z18device_count_coinsPhS_S_S_jjjjPjS0__param_7,
	.param .u64 .ptr .align 1 _Z18device_count_coinsPhS_S_S_jjjjPjS0__param_8,
	.param .u64 .ptr .align 1 _Z18device_count_coinsPhS_S_S_jjjjPjS0__param_9
)
{
	.reg .pred 	%p<28>;
	.reg .b16 	%rs<79>;
	.reg .b32 	%r<91>;
	.reg .b64 	%rd<32>;
	.reg .b64 	%fd<5>;
	// demoted variable
	.shared .align 2 .b8 _ZZ18device_count_coinsPhS_S_S_jjjjPjS0_E15SAD_heads_block[8];
	// demoted variable
	.shared .align 2 .b8 _ZZ18device_count_coinsPhS_S_S_jjjjPjS0_E15SAD_tails_block[8];
	// demoted variable
	.shared .align 4 .u32 _ZZ18device_count_coinsPhS_S_S_jjjjPjS0_E14best_heads_sad;
	// demoted variable
	.shared .align 4 .u32 _ZZ18device_count_coinsPhS_S_S_jjjjPjS0_E14best_tails_sad;
	// demoted variable
	.shared .align 1 .u8 _ZZ18device_count_coinsPhS_S_S_jjjjPjS0_E10skip_block;
	ld.param.u64 	%rd8, [_Z18device_count_coinsPhS_S_S_jjjjPjS0__param_0];
	ld.param.u32 	%r41, [_Z18device_count_coinsPhS_S_S_jjjjPjS0__param_5];
	ld.param.u32 	%r42, [_Z18device_count_coinsPhS_S_S_jjjjPjS0__param_6];
	ld.param.u32 	%r43, [_Z18device_count_coinsPhS_S_S_jjjjPjS0__param_7];
	ld.param.u64 	%rd9, [_Z18device_count_coinsPhS_S_S_jjjjPjS0__param_8];
	ld.param.u64 	%rd10, [_Z18device_count_coinsPhS_S_S_jjjjPjS0__param_9];
	cvta.to.global.u64 	%rd1, %rd9;
	cvta.to.global.u64 	%rd2, %rd10;
	cvta.to.global.u64 	%rd3, %rd8;
	mov.u32 	%r44, %ctaid.y;
	mov.u32 	%r45, %nctaid.x;
	mov.u32 	%r46, %ctaid.x;
	mad.lo.s32 	%r1, %r44, %r45, %r46;
	mov.u32 	%r2, %tid.y;
	mov.u32 	%r47, %ntid.x;
	mov.u32 	%r3, %tid.x;
	mad.lo.s32 	%r4, %r2, %r47, %r3;
	mul.lo.s32 	%r5, %r43, %r46;
	mul.lo.s32 	%r6, %r42, %r44;
	shr.u32 	%r7, %r43, 1;
	shr.u32 	%r8, %r42, 1;
	or.b32  	%r9, %r3, %r2;
	setp.ne.s32 	%p1, %r9, 0;
	@%p1 bra 	$L__BB0_2;
	mov.b16 	%rs1, 0;
	st.shared.u8 	[_ZZ18device_count_coinsPhS_S_S_jjjjPjS0_E10skip_block], %rs1;
$L__BB0_2:
	setp.ne.s32 	%p2, %r9, 0;
	bar.sync 	0;
	@%p2 bra 	$L__BB0_7;
	add.s32 	%r10, %r5, %r7;
	add.s32 	%r48, %r6, %r8;
	mov.b32 	%r49, -1;
	st.shared.u32 	[_ZZ18device_count_coinsPhS_S_S_jjjjPjS0_E14best_heads_sad], %r49;
	st.shared.u32 	[_ZZ18device_count_coinsPhS_S_S_jjjjPjS0_E14best_tails_sad], %r49;
	mul.lo.s32 	%r11, %r48, %r41;
	add.s32 	%r50, %r11, %r10;
	cvt.u64.u32 	%rd11, %r50;
	add.s64 	%rd12, %rd3, %rd11;
	ld.global.u8 	%rs2, [%rd12];
	setp.ne.s16 	%p3, %rs2, 0;
	@%p3 bra 	$L__BB0_6;
	sub.s32 	%r51, %r11, %r41;
	add.s32 	%r52, %r51, %r10;
	cvt.u64.u32 	%rd13, %r52;
	add.s64 	%rd14, %rd3, %rd13;
	ld.global.u8 	%rs3, [%rd14];
	setp.ne.s16 	%p4, %rs3, 0;
	@%p4 bra 	$L__BB0_6;
	mov.b16 	%rs5, 1;
	st.shared.u8 	[_ZZ18device_count_coinsPhS_S_S_jjjjPjS0_E10skip_block], %rs5;
	bra.uni 	$L__BB0_7;
$L__BB0_6:
	mov.b16 	%rs4, 0;
	st.shared.u8 	[_ZZ18device_count_coinsPhS_S_S_jjjjPjS0_E10skip_block], %rs4;
$L__BB0_7:
	bar.sync 	0;
	ld.shared.u8 	%rs6, [_ZZ18device_count_coinsPhS_S_S_jjjjPjS0_E10skip_block];
	setp.ne.s16 	%p5, %rs6, 0;
	@%p5 bra 	$L__BB0_46;
	cvt.rn.f64.u32 	%fd1, %r43;
	mul.f64 	%fd2, %fd1, 0d3FCAE147AE147AE1;
	cvt.rzi.s32.f64 	%r12, %fd2;
	setp.lt.s32 	%p6, %r12, 0;
	@%p6 bra 	$L__BB0_42;
	ld.param.u64 	%rd31, [_Z18device_count_coinsPhS_S_S_jjjjPjS0__param_2];
	ld.param.u64 	%rd30, [_Z18device_count_coinsPhS_S_S_jjjjPjS0__param_1];
	cvt.rn.f64.u32 	%fd3, %r42;
	mul.f64 	%fd4, %fd3, 0d3FCAE147AE147AE1;
	cvt.rzi.s32.f64 	%r13, %fd4;
	add.s32 	%r53, %r8, -1;
	neg.s32 	%r87, %r12;
	add.s32 	%r54, %r6, %r2;
	add.s32 	%r55, %r54, %r53;
	add.s32 	%r56, %r3, %r7;
	add.s32 	%r57, %r56, -1;
	add.s32 	%r58, %r53, %r2;
	add.s32 	%r15, %r57, %r5;
	mad.lo.s32 	%r59, %r58, %r43, %r57;
	cvt.u64.u32 	%rd15, %r59;
	cvta.to.global.u64 	%rd16, %rd30;
	add.s64 	%rd4, %rd16, %rd15;
	cvta.to.global.u64 	%rd17, %rd31;
	add.s64 	%rd5, %rd17, %rd15;
	shl.b32 	%r60, %r4, 1;
	mov.u32 	%r61, _ZZ18device_count_coinsPhS_S_S_jjjjPjS0_E15SAD_heads_block;
	add.s32 	%r16, %r61, %r60;
	mov.u32 	%r62, _ZZ18device_count_coinsPhS_S_S_jjjjPjS0_E15SAD_tails_block;
	add.s32 	%r17, %r62, %r60;
	sub.s32 	%r63, %r55, %r13;
	mul.lo.s32 	%r18, %r63, %r41;
	add.s32 	%r19, %r16, %r60;
	add.s32 	%r20, %r17, %r60;
	shl.b32 	%r64, %r13, 1;
	neg.s32 	%r21, %r64;
	add.s32 	%r65, %r56, %r5;
	add.s32 	%r66, %r2, %r8;
	add.s32 	%r67, %r66, %r6;
	sub.s32 	%r68, %r67, %r13;
	mul.lo.s32 	%r69, %r41, %r68;
	add.s32 	%r70, %r69, %r41;
	add.s32 	%r22, %r65, %r70;
	shl.b32 	%r23, %r41, 1;
	add.s32 	%r24, %r65, %r69;
$L__BB0_10:
	mov.u32 	%r25, %r87;
	setp.lt.s32 	%p7, %r13, 0;
	@%p7 bra 	$L__BB0_41;
	setp.gt.u32 	%p8, %r4, 1;
	add.s32 	%r71, %r15, %r25;
	add.s32 	%r72, %r71, %r18;
	cvt.u64.u32 	%rd18, %r72;
	add.s64 	%rd19, %rd3, %rd18;
	ld.global.u8 	%rs7, [%rd19];
	ld.global.u8 	%rs9, [%rd4];
	min.u16 	%rs11, %rs7, %rs9;
	max.u16 	%rs12, %rs7, %rs9;
	sub.s16 	%rs13, %rs12, %rs11;
	ld.global.u8 	%rs14, [%rd5];
	min.u16 	%rs16, %rs7, %rs14;
	max.u16 	%rs17, %rs7, %rs14;
	sub.s16 	%rs18, %rs17, %rs16;
	st.shared.u16 	[%r16], %rs13;
	st.shared.u16 	[%r17], %rs18;
	bar.sync 	0;
	@%p8 bra 	$L__BB0_13;
	ld.shared.u16 	%rs19, [%r19+2];
	ld.shared.u16 	%rs20, [%r19];
	add.s16 	%rs21, %rs20, %rs19;
	st.shared.u16 	[%r19], %rs21;
	ld.shared.u16 	%rs22, [%r20+2];
	ld.shared.u16 	%rs23, [%r20];
	add.s16 	%rs24, %rs23, %rs22;
	st.shared.u16 	[%r20], %rs24;
$L__BB0_13:
	setp.ne.s32 	%p9, %r4, 0;
	bar.sync 	0;
	@%p9 bra 	$L__BB0_15;
	ld.shared.u16 	%rs25, [_ZZ18device_count_coinsPhS_S_S_jjjjPjS0_E15SAD_heads_block+4];
	ld.shared.u16 	%rs26, [_ZZ18device_count_coinsPhS_S_S_jjjjPjS0_E15SAD_heads_block];
	add.s16 	%rs27, %rs26, %rs25;
	st.shared.u16 	[_ZZ18device_count_coinsPhS_S_S_jjjjPjS0_E15SAD_heads_block], %rs27;
	ld.shared.u16 	%rs28, [_ZZ18device_count_coinsPhS_S_S_jjjjPjS0_E15SAD_tails_block+4];
	ld.shared.u16 	%rs29, [_ZZ18device_count_coinsPhS_S_S_jjjjPjS0_E15SAD_tails_block];
	add.s16 	%rs30, %rs29, %rs28;
	st.shared.u16 	[_ZZ18device_count_coinsPhS_S_S_jjjjPjS0_E15SAD_tails_block], %rs30;
$L__BB0_15:
	setp.ne.s32 	%p10, %r4, 0;
	bar.sync 	0;
	@%p10 bra 	$L__BB0_20;
	ld.shared.u16 	%r26, [_ZZ18device_count_coinsPhS_S_S_jjjjPjS0_E15SAD_heads_block];
	ld.shared.u32 	%r73, [_ZZ18device_count_coinsPhS_S_S_jjjjPjS0_E14best_heads_sad];
	setp.le.u32 	%p11, %r73, %r26;
	@%p11 bra 	$L__BB0_18;
	st.shared.u32 	[_ZZ18device_count_coinsPhS_S_S_jjjjPjS0_E14best_heads_sad], %r26;
$L__BB0_18:
	ld.shared.u16 	%r27, [_ZZ18device_count_coinsPhS_S_S_jjjjPjS0_E15SAD_tails_block];
	ld.shared.u32 	%r74, [_ZZ18device_count_coinsPhS_S_S_jjjjPjS0_E14best_tails_sad];
	setp.le.u32 	%p12, %r74, %r27;
	@%p12 bra 	$L__BB0_20;
	st.shared.u32 	[_ZZ18device_count_coinsPhS_S_S_jjjjPjS0_E14best_tails_sad], %r27;
$L__BB0_20:
	setp.eq.s32 	%p13, %r13, 0;
	bar.sync 	0;
	@%p13 bra 	$L__BB0_41;
	add.s32 	%r89, %r22, %r25;
	add.s32 	%r88, %r24, %r25;
	mov.u32 	%r90, %r21;
$L__BB0_22:
	setp.gt.u32 	%p14, %r4, 1;
	add.s32 	%r75, %r88, -1;
	cvt.u64.u32 	%rd20, %r75;
	add.s64 	%rd21, %rd3, %rd20;
	ld.global.u8 	%rs31, [%rd21];
	ld.global.u8 	%rs33, [%rd4];
	min.u16 	%rs35, %rs31, %rs33;
	max.u16 	%rs36, %rs31, %rs33;
	sub.s16 	%rs37, %rs36, %rs35;
	ld.global.u8 	%rs38, [%rd5];
	min.u16 	%rs40, %rs31, %rs38;
	max.u16 	%rs41, %rs31, %rs38;
	sub.s16 	%rs42, %rs41, %rs40;
	st.shared.u16 	[%r16], %rs37;
	st.shared.u16 	[%r17], %rs42;
	bar.sync 	0;
	@%p14 bra 	$L__BB0_24;
	ld.shared.u16 	%rs43, [%r19+2];
	ld.shared.u16 	%rs44, [%r19];
	add.s16 	%rs45, %rs44, %rs43;
	st.shared.u16 	[%r19], %rs45;
	ld.shared.u16 	%rs46, [%r20+2];
	ld.shared.u16 	%rs47, [%r20];
	add.s16 	%rs48, %rs47, %rs46;
	st.shared.u16 	[%r20], %rs48;
$L__BB0_24:
	setp.ne.s32 	%p15, %r4, 0;
	bar.sync 	0;
	@%p15 bra 	$L__BB0_26;
	ld.shared.u16 	%rs49, [_ZZ18device_count_coinsPhS_S_S_jjjjPjS0_E15SAD_heads_block+4];
	ld.shared.u16 	%rs50, [_ZZ18device_count_coinsPhS_S_S_jjjjPjS0_E15SAD_heads_block];
	add.s16 	%rs51, %rs50, %rs49;
	st.shared.u16 	[_ZZ18device_count_coinsPhS_S_S_jjjjPjS0_E15SAD_heads_block], %rs51;
	ld.shared.u16 	%rs52, [_ZZ18device_count_coinsPhS_S_S_jjjjPjS0_E15SAD_tails_block+4];
	ld.shared.u16 	%rs53, [_ZZ18device_count_coinsPhS_S_S_jjjjPjS0_E15SAD_tails_block];
	add.s16 	%rs54, %rs53, %rs52;
	st.shared.u16 	[_ZZ18device_count_coinsPhS_S_S_jjjjPjS0_E15SAD_tails_block], %rs54;
$L__BB0_26:
	bar.sync 	0;
	@%p15 bra 	$L__BB0_31;
	ld.shared.u16 	%r33, [_ZZ18device_count_coinsPhS_S_S_jjjjPjS0_E15SAD_heads_block];
	ld.shared.u32 	%r76, [_ZZ18device_count_coinsPhS_S_S_jjjjPjS0_E14best_heads_sad];
	setp.le.u32 	%p17, %r76, %r33;
	@%p17 bra 	$L__BB0_29;
	st.shared.u32 	[_ZZ18device_count_coinsPhS_S_S_jjjjPjS0_E14best_heads_sad], %r33;
$L__BB0_29:
	ld.shared.u16 	%r34, [_ZZ18device_count_coinsPhS_S_S_jjjjPjS0_E15SAD_tails_block];
	ld.shared.u32 	%r77, [_ZZ18device_count_coinsPhS_S_S_jjjjPjS0_E14best_tails_sad];
	setp.le.u32 	%p18, %r77, %r34;
	@%p18 bra 	$L__BB0_31;
	st.shared.u32 	[_ZZ18device_count_coinsPhS_S_S_jjjjPjS0_E14best_tails_sad], %r34;
$L__BB0_31:
	bar.sync 	0;
	add.s32 	%r78, %r89, -1;
	cvt.u64.u32 	%rd22, %r78;
	add.s64 	%rd23, %rd3, %rd22;
	ld.global.u8 	%rs55, [%rd23];
	ld.global.u8 	%rs57, [%rd4];
	min.u16 	%rs59, %rs55, %rs57;
	max.u16 	%rs60, %rs55, %rs57;
	sub.s16 	%rs61, %rs60, %rs59;
	ld.global.u8 	%rs62, [%rd5];
	min.u16 	%rs64, %rs55, %rs62;
	max.u16 	%rs65, %rs55, %rs62;
	sub.s16 	%rs66, %rs65, %rs64;
	st.shared.u16 	[%r16], %rs61;
	st.shared.u16 	[%r17], %rs66;
	bar.sync 	0;
	@%p14 bra 	$L__BB0_33;
	ld.shared.u16 	%rs67, [%r19+2];
	ld.shared.u16 	%rs68, [%r19];
	add.s16 	%rs69, %rs68, %rs67;
	st.shared.u16 	[%r19], %rs69;
	ld.shared.u16 	%rs70, [%r20+2];
	ld.shared.u16 	%rs71, [%r20];
	add.s16 	%rs72, %rs71, %rs70;
	st.shared.u16 	[%r20], %rs72;
$L__BB0_33:
	bar.sync 	0;
	@%p15 bra 	$L__BB0_35;
	ld.shared.u16 	%rs73, [_ZZ18device_count_coinsPhS_S_S_jjjjPjS0_E15SAD_heads_block+4];
	ld.shared.u16 	%rs74, [_ZZ18device_count_coinsPhS_S_S_jjjjPjS0_E15SAD_heads_block];
	add.s16 	%rs75, %rs74, %rs73;
	st.shared.u16 	[_ZZ18device_count_coinsPhS_S_S_jjjjPjS0_E15SAD_heads_block], %rs75;
	ld.shared.u16 	%rs76, [_ZZ18device_count_coinsPhS_S_S_jjjjPjS0_E15SAD_tails_block+4];
	ld.shared.u16 	%rs77, [_ZZ18device_count_coinsPhS_S_S_jjjjPjS0_E15SAD_tails_block];
	add.s16 	%rs78, %rs77, %rs76;
	st.shared.u16 	[_ZZ18device_count_coinsPhS_S_S_jjjjPjS0_E15SAD_tails_block], %rs78;
$L__BB0_35:
	bar.sync 	0;
	@%p15 bra 	$L__BB0_40;
	ld.shared.u16 	%r35, [_ZZ18device_count_coinsPhS_S_S_jjjjPjS0_E15SAD_heads_block];
	ld.shared.u32 	%r79, [_ZZ18device_count_coinsPhS_S_S_jjjjPjS0_E14best_heads_sad];
	setp.le.u32 	%p22, %r79, %r35;
	@%p22 bra 	$L__BB0_38;
	st.shared.u32 	[_ZZ18device_count_coinsPhS_S_S_jjjjPjS0_E14best_heads_sad], %r35;
$L__BB0_38:
	ld.shared.u16 	%r36, [_ZZ18device_count_coinsPhS_S_S_jjjjPjS0_E15SAD_tails_block];
	ld.shared.u32 	%r80, [_ZZ18device_count_coinsPhS_S_S_jjjjPjS0_E14best_tails_sad];
	setp.le.u32 	%p23, %r80, %r36;
	@%p23 bra 	$L__BB0_40;
	st.shared.u32 	[_ZZ18device_count_coinsPhS_S_S_jjjjPjS0_E14best_tails_sad], %r36;
$L__BB0_40:
	bar.sync 	0;
	add.s32 	%r90, %r90, 2;
	add.s32 	%r89, %r89, %r23;
	add.s32 	%r88, %r88, %r23;
	setp.ne.s32 	%p24, %r90, 0;
	@%p24 bra 	$L__BB0_22;
$L__BB0_41:
	add.s32 	%r87, %r25, 1;
	setp.ne.s32 	%p25, %r25, %r12;
	@%p25 bra 	$L__BB0_10;
$L__BB0_42:
	setp.ne.s32 	%p26, %r4, 0;
	@%p26 bra 	$L__BB0_46;
	ld.shared.u32 	%r81, [_ZZ18device_count_coinsPhS_S_S_jjjjPjS0_E14best_heads_sad];
	ld.shared.u32 	%r82, [_ZZ18device_count_coinsPhS_S_S_jjjjPjS0_E14best_tails_sad];
	setp.ge.u32 	%p27, %r81, %r82;
	@%p27 bra 	$L__BB0_45;
	mul.wide.u32 	%rd27, %r1, 4;
	add.s64 	%rd28, %rd1, %rd27;
	mov.b32 	%r85, 1;
	st.global.u32 	[%rd28], %r85;
	add.s64 	%rd29, %rd2, %rd27;
	mov.b32 	%r86, 0;
	st.global.u32 	[%rd29], %r86;
	bra.uni 	$L__BB0_46;
$L__BB0_45:
	mul.wide.u32 	%rd24, %r1, 4;
	add.s64 	%rd25, %rd2, %rd24;
	mov.b32 	%r83, 1;
	st.global.u32 	[%rd25], %r83;
	add.s64 	%rd26, %rd1, %rd24;
	mov.b32 	%r84, 0;
	st.global.u32 	[%rd26], %r84;
$L__BB0_46:
	ret;

}


// ===== COMPILED SASS (sm_100) =====

	.target	sm_100

	.elftype	@"ET_EXEC"


//--------------------- .note.nv.tkinfo           --------------------------
	.section	.note.nv.tkinfo,"",@"SHT_NOTE"
	.sectionflags	@"SHF_NOTE_NV_TKINFO"
	.tkinfo
        /*0018*/ 	.word	0x00000002
        /*0030*/ 	.string	""
        /*0030*/ 	.string	"ptxas"
        /*0030*/ 	.string	"Cuda compilation tools, release 13.0, V13.0.88"
        /*0030*/ 	.string	"Build cuda_13.0.r13.0/compiler.36424714_0"
        /*0030*/ 	.string	"-arch sm_100 -m 64 "



//--------------------- .note.nv.cuinfo           --------------------------
	.section	.note.nv.cuinfo,"",@"SHT_NOTE"
	.sectionflags	@"SHF_NOTE_NV_CUINFO"
        /*0018*/ 	.short	0x0002
        /*001a*/ 	.short	0x0064
        /*001c*/ 	.short	0x0082
	.zero		2


//--------------------- .nv.info                  --------------------------
	.section	.nv.info,"",@"SHT_CUDA_INFO"
	.align	4


	//----- nvinfo : EIATTR_REGCOUNT
	.align		4
        /*0000*/ 	.byte	0x04, 0x2f
        /*0002*/ 	.short	(.L_1 - .L_0)
	.align		4
.L_0:
        /*0004*/ 	.word	index@(_Z18device_count_coinsPhS_S_S_jjjjPjS0_)
        /*0008*/ 	.word	0x00000020


	//----- nvinfo : EIATTR_FRAME_SIZE
	.align		4
.L_1:
        /*000c*/ 	.byte	0x04, 0x11
        /*000e*/ 	.short	(.L_3 - .L_2)
	.align		4
.L_2:
        /*0010*/ 	.word	index@(_Z18device_count_coinsPhS_S_S_jjjjPjS0_)
        /*0014*/ 	.word	0x00000000


	//----- nvinfo : EIATTR_MIN_STACK_SIZE
	.align		4
.L_3:
        /*0018*/ 	.byte	0x04, 0x12
        /*001a*/ 	.short	(.L_5 - .L_4)
	.align		4
.L_4:
        /*001c*/ 	.word	index@(_Z18device_count_coinsPhS_S_S_jjjjPjS0_)
        /*0020*/ 	.word	0x00000000
.L_5:


//--------------------- .nv.compat                --------------------------
	.section	.nv.compat,"",@"SHT_CUDA_COMPAT_INFO"
	.align	4
        /*0000*/ 	.byte	0x02, 0x09, 0x00, 0x00, 0x02, 0x02, 0x01, 0x00, 0x02, 0x05, 0x05, 0x00, 0x03, 0x07, 0x01, 0x01
        /*0010*/ 	.byte	0x02, 0x03, 0x00, 0x00, 0x02, 0x06, 0x01, 0x00, 0x04, 0x0b, 0x08, 0x00, 0x01, 0x00, 0x00, 0x00
        /*0020*/ 	.byte	0x00, 0x00, 0x00, 0x00


//--------------------- .nv.info._Z18device_count_coinsPhS_S_S_jjjjPjS0_ --------------------------
	.section	.nv.info._Z18device_count_coinsPhS_S_S_jjjjPjS0_,"",@"SHT_CUDA_INFO"
	.sectionflags	@""
	.align	4


	//----- nvinfo : EIATTR_CUDA_API_VERSION
	.align		4
        /*0000*/ 	.byte	0x04, 0x37
        /*0002*/ 	.short	(.L_7 - .L_6)
.L_6:
        /*0004*/ 	.word	0x00000082


	//----- nvinfo : EIATTR_KPARAM_INFO
	.align		4
.L_7:
        /*0008*/ 	.byte	0x04, 0x17
        /*000a*/ 	.short	(.L_9 - .L_8)
.L_8:
        /*000c*/ 	.word	0x00000000
        /*0010*/ 	.short	0x0009
        /*0012*/ 	.short	0x0038
        /*0014*/ 	.byte	0x00, 0xf5, 0x21, 0x00


	//----- nvinfo : EIATTR_KPARAM_INFO
	.align		4
.L_9:
        /*0018*/ 	.byte	0x04, 0x17
        /*001a*/ 	.short	(.L_11 - .L_10)
.L_10:
        /*001c*/ 	.word	0x00000000
        /*0020*/ 	.short	0x0008
        /*0022*/ 	.short	0x0030
        /*0024*/ 	.byte	0x00, 0xf5, 0x21, 0x00


	//----- nvinfo : EIATTR_KPARAM_INFO
	.align		4
.L_11:
        /*0028*/ 	.byte	0x04, 0x17
        /*002a*/ 	.short	(.L_13 - .L_12)
.L_12:
        /*002c*/ 	.word	0x00000000
        /*0030*/ 	.short	0x0007
        /*0032*/ 	.short	0x002c
        /*0034*/ 	.byte	0x00, 0xf0, 0x11, 0x00


	//----- nvinfo : EIATTR_KPARAM_INFO
	.align		4
.L_13:
        /*0038*/ 	.byte	0x04, 0x17
        /*003a*/ 	.short	(.L_15 - .L_14)
.L_14:
        /*003c*/ 	.word	0x00000000
        /*0040*/ 	.short	0x0006
        /*0042*/ 	.short	0x0028
        /*0044*/ 	.byte	0x00, 0xf0, 0x11, 0x00


	//----- nvinfo : EIATTR_KPARAM_INFO
	.align		4
.L_15:
        /*0048*/ 	.byte	0x04, 0x17
        /*004a*/ 	.short	(.L_17 - .L_16)
.L_16:
        /*004c*/ 	.word	0x00000000
        /*0050*/ 	.short	0x0005
        /*0052*/ 	.short	0x0024
        /*0054*/ 	.byte	0x00, 0xf0, 0x11, 0x00


	//----- nvinfo : EIATTR_KPARAM_INFO
	.align		4
.L_17:
        /*0058*/ 	.byte	0x04, 0x17
        /*005a*/ 	.short	(.L_19 - .L_18)
.L_18:
        /*005c*/ 	.word	0x00000000
        /*0060*/ 	.short	0x0004
        /*0062*/ 	.short	0x0020
        /*0064*/ 	.byte	0x00, 0xf0, 0x11, 0x00


	//----- nvinfo : EIATTR_KPARAM_INFO
	.align		4
.L_19:
        /*0068*/ 	.byte	0x04, 0x17
        /*006a*/ 	.short	(.L_21 - .L_20)
.L_20:
        /*006c*/ 	.word	0x00000000
        /*0070*/ 	.short	0x0003
        /*0072*/ 	.short	0x0018
        /*0074*/ 	.byte	0x00, 0xf5, 0x21, 0x00


	//----- nvinfo : EIATTR_KPARAM_INFO
	.align		4
.L_21:
        /*0078*/ 	.byte	0x04, 0x17
        /*007a*/ 	.short	(.L_23 - .L_22)
.L_22:
        /*007c*/ 	.word	0x00000000
        /*0080*/ 	.short	0x0002
        /*0082*/ 	.short	0x0010
        /*0084*/ 	.byte	0x00, 0xf5, 0x21, 0x00


	//----- nvinfo : EIATTR_KPARAM_INFO
	.align		4
.L_23:
        /*0088*/ 	.byte	0x04, 0x17
        /*008a*/ 	.short	(.L_25 - .L_24)
.L_24:
        /*008c*/ 	.word	0x00000000
        /*0090*/ 	.short	0x0001
        /*0092*/ 	.short	0x0008
        /*0094*/ 	.byte	0x00, 0xf5, 0x21, 0x00


	//----- nvinfo : EIATTR_KPARAM_INFO
	.align		4
.L_25:
        /*0098*/ 	.byte	0x04, 0x17
        /*009a*/ 	.short	(.L_27 - .L_26)
.L_26:
        /*009c*/ 	.word	0x00000000
        /*00a0*/ 	.short	0x0000
        /*00a2*/ 	.short	0x0000
        /*00a4*/ 	.byte	0x00, 0xf5, 0x21, 0x00


	//----- nvinfo : EIATTR_SPARSE_MMA_MASK
	.align		4
.L_27:
        /*00a8*/ 	.byte	0x03, 0x50
        /*00aa*/ 	.short	0x0000


	//----- nvinfo : EIATTR_MAXREG_COUNT
	.align		4
        /*00ac*/ 	.byte	0x03, 0x1b
        /*00ae*/ 	.short	0x00ff


	//----- nvinfo : EIATTR_NUM_BARRIERS
	.align		4
        /*00b0*/ 	.byte	0x02, 0x4c
        /*00b2*/ 	.byte	0x01
	.zero		1


	//----- nvinfo : EIATTR_MERCURY_ISA_VERSION
	.align		4
        /*00b4*/ 	.byte	0x03, 0x5f
        /*00b6*/ 	.short	0x0101


	//----- nvinfo : EIATTR_VRC_CTA_INIT_COUNT
	.align		4
        /*00b8*/ 	.byte	0x02, 0x4a
	.zero		1
	.zero		1


	//----- nvinfo : EIATTR_EXIT_INSTR_OFFSETS
	.align		4
        /*00bc*/ 	.byte	0x04, 0x1c
        /*00be*/ 	.short	(.L_29 - .L_28)


	//   ....[0]....
.L_28:
        /*00c0*/ 	.word	0x00000370


	//   ....[1]....
        /*00c4*/ 	.word	0x000012b0


	//   ....[2]....
        /*00c8*/ 	.word	0x00001390


	//   ....[3]....
        /*00cc*/ 	.word	0x00001410


	//----- nvinfo : EIATTR_CRS_STACK_SIZE
	.align		4
.L_29:
        /*00d0*/ 	.byte	0x04, 0x1e
        /*00d2*/ 	.short	(.L_31 - .L_30)
.L_30:
        /*00d4*/ 	.word	0x00000000


	//----- nvinfo : EIATTR_CBANK_PARAM_SIZE
	.align		4
.L_31:
        /*00d8*/ 	.byte	0x03, 0x19
        /*00da*/ 	.short	0x0040


	//----- nvinfo : EIATTR_PARAM_CBANK
	.align		4
        /*00dc*/ 	.byte	0x04, 0x0a
        /*00de*/ 	.short	(.L_33 - .L_32)
	.align		4
.L_32:
        /*00e0*/ 	.word	index@(.nv.constant0._Z18device_count_coinsPhS_S_S_jjjjPjS0_)
        /*00e4*/ 	.short	0x0380
        /*00e6*/ 	.short	0x0040


	//----- nvinfo : EIATTR_SW_WAR
	.align		4
.L_33:
        /*00e8*/ 	.byte	0x04, 0x36
        /*00ea*/ 	.short	(.L_35 - .L_34)
.L_34:
        /*00ec*/ 	.word	0x00000008
.L_35:


//--------------------- .nv.callgraph             --------------------------
	.section	.nv.callgraph,"",@"SHT_CUDA_CALLGRAPH"
	.align	4
	.sectionentsize	8
	.align		4
        /*0000*/ 	.word	0x00000000
	.align		4
        /*0004*/ 	.word	0xffffffff
	.align		4
        /*0008*/ 	.word	0x00000000
	.align		4
        /*000c*/ 	.word	0xfffffffe
	.align		4
        /*0010*/ 	.word	0x00000000
	.align		4
        /*0014*/ 	.word	0xfffffffd
	.align		4
        /*0018*/ 	.word	0x00000000
	.align		4
        /*001c*/ 	.word	0xfffffffc


//--------------------- .text._Z18device_count_coinsPhS_S_S_jjjjPjS0_ --------------------------
	.section	.text._Z18device_count_coinsPhS_S_S_jjjjPjS0_,"ax",@progbits
	.align	128
        .global         _Z18device_count_coinsPhS_S_S_jjjjPjS0_
        .type           _Z18device_count_coinsPhS_S_S_jjjjPjS0_,@function
        .size           _Z18device_count_coinsPhS_S_S_jjjjPjS0_,(.L_x_21 - _Z18device_count_coinsPhS_S_S_jjjjPjS0_)
        .other          _Z18device_count_coinsPhS_S_S_jjjjPjS0_,@"STO_CUDA_ENTRY STV_DEFAULT"
_Z18device_count_coinsPhS_S_S_jjjjPjS0_:
.text._Z18device_count_coinsPhS_S_S_jjjjPjS0_:
[----:B------:R-:W-:Y:S01]  /*0000*/  LDC R1, c[0x0][0x37c] ;  /* 0x0000df00ff017b82 */ /* 0x000fe20000000800 */
[----:B------:R-:W0:Y:S07]  /*0010*/  S2R R5, SR_TID.Y ;  /* 0x0000000000057919 */ /* 0x000e2e0000002200 */
[----:B------:R-:W1:Y:S01]  /*0020*/  S2UR UR8, SR_CTAID.Y ;  /* 0x00000000000879c3 */ /* 0x000e620000002600 */
[----:B------:R-:W2:Y:S01]  /*0030*/  LDCU.64 UR6, c[0x0][0x358] ;  /* 0x00006b00ff0677ac */ /* 0x000ea20008000a00 */
[----:B------:R-:W-:Y:S01]  /*0040*/  BSSY.RECONVERGENT B0, `(.L_x_0) ;  /* 0x000002c000007945 */ /* 0x000fe20003800200 */
[----:B------:R-:W0:Y:S01]  /*0050*/  S2R R0, SR_TID.X ;  /* 0x0000000000007919 */ /* 0x000e220000002100 */
[----:B------:R-:W1:Y:S04]  /*0060*/  S2R R18, SR_CTAID.X ;  /* 0x0000000000127919 */ /* 0x000e680000002500 */
[----:B------:R-:W1:Y:S01]  /*0070*/  LDC R23, c[0x0][0x370] ;  /* 0x0000dc00ff177b82 */ /* 0x000e620000000800 */
[----:B------:R-:W3:Y:S07]  /*0080*/  LDCU UR4, c[0x0][0x360] ;  /* 0x00006c00ff0477ac */ /* 0x000eee0008000800 */
[----:B------:R-:W4:Y:S01]  /*0090*/  LDC.64 R2, c[0x0][0x3a8] ;  /* 0x0000ea00ff027b82 */ /* 0x000f220000000a00 */
[----:B0-----:R-:W-:Y:S01]  /*00a0*/  LOP3.LUT P0, R8, R0, RZ, R5, 0xfa, !PT ;  /* 0x000000ff00087212 */ /* 0x001fe2000780fa05 */
[----:B---3--:R-:W-:-:S02]  /*00b0*/  IMAD R19, R5, UR4, R0 ;  /* 0x0000000405137c24 */ /* 0x008fc4000f8e0200 */
[----:B-1----:R-:W-:-:S10]  /*00c0*/  IMAD R23, R23, UR8, R18 ;  /* 0x0000000817177c24 */ /* 0x002fd4000f8e0212 */
[----:B------:R-:W0:Y:S01]  /*00d0*/  @!P0 S2R R7, SR_CgaCtaId ;  /* 0x0000000000078919 */ /* 0x000e220000008800 */
[----:B------:R-:W-:-:S04]  /*00e0*/  @!P0 MOV R4, 0x400 ;  /* 0x0000040000048802 */ /* 0x000fc80000000f00 */
[----:B0-----:R-:W-:Y:S02]  /*00f0*/  @!P0 LEA R6, R7, R4, 0x18 ;  /* 0x0000000407068211 */ /* 0x001fe400078ec0ff */
[----:B----4-:R-:W-:Y:S02]  /*0100*/  SHF.R.U32.HI R7, RZ, 0x1, R3 ;  /* 0x00000001ff077819 */ /* 0x010fe40000011603 */
[----:B------:R-:W-:Y:S01]  /*0110*/  SHF.R.U32.HI R4, RZ, 0x1, R2 ;  /* 0x00000001ff047819 */ /* 0x000fe20000011602 */
[----:B------:R0:W-:Y:S01]  /*0120*/  @!P0 STS.U8 [R6+0x18], RZ ;  /* 0x000018ff06008388 */ /* 0x0001e20000000000 */
[----:B------:R-:W-:Y:S01]  /*0130*/  BAR.SYNC.DEFER_BLOCKING 0x0 ;  /* 0x0000000000007b1d */ /* 0x000fe20000010000 */
[----:B------:R-:W-:-:S13]  /*0140*/  ISETP.NE.AND P0, PT, R8, RZ, PT ;  /* 0x000000ff0800720c */ /* 0x000fda0003f05270 */
[----:B0-2---:R-:W-:Y:S05]  /*0150*/  @P0 BRA `(.L_x_1) ;  /* 0x0000000000680947 */ /* 0x005fea0003800000 */
[----:B------:R-:W0:Y:S01]  /*0160*/  LDC R10, c[0x0][0x3a4] ;  /* 0x0000e900ff0a7b82 */ /* 0x000e220000000800 */
[----:B------:R-:W1:Y:S01]  /*0170*/  LDCU.64 UR10, c[0x0][0x380] ;  /* 0x00007000ff0a77ac */ /* 0x000e620008000a00 */
[----:B------:R-:W-:Y:S02]  /*0180*/  IMAD R6, R18, R3, R7 ;  /* 0x0000000312067224 */ /* 0x000fe400078e0207 */
[----:B------:R-:W-:-:S04]  /*0190*/  IMAD R11, R2, UR8, R4 ;  /* 0x00000008020b7c24 */ /* 0x000fc8000f8e0204 */
[----:B0-----:R-:W-:-:S05]  /*01a0*/  IMAD R8, R11, R10, R6 ;  /* 0x0000000a0b087224 */ /* 0x001fca00078e0206 */
[----:B-1----:R-:W-:-:S05]  /*01b0*/  IADD3 R8, P0, PT, R8, UR10, RZ ;  /* 0x0000000a08087c10 */ /* 0x002fca000ff1e0ff */
[----:B------:R-:W-:-:S05]  /*01c0*/  IMAD.X R9, RZ, RZ, UR11, P0 ;  /* 0x0000000bff097e24 */ /* 0x000fca00080e06ff */
[----:B------:R-:W2:Y:S01]  /*01d0*/  LDG.E.U8 R8, desc[UR6][R8.64] ;  /* 0x0000000608087981 */ /* 0x000ea2000c1e1100 */
[----:B------:R-:W0:Y:S01]  /*01e0*/  S2UR UR5, SR_CgaCtaId ;  /* 0x00000000000579c3 */ /* 0x000e220000008800 */
[----:B------:R-:W-:Y:S01]  /*01f0*/  UMOV UR4, 0x400 ;  /* 0x0000040000047882 */ /* 0x000fe20000000000 */
[----:B------:R-:W-:Y:S02]  /*0200*/  IMAD.MOV.U32 R12, RZ, RZ, -0x1 ;  /* 0xffffffffff0c7424 */ /* 0x000fe400078e00ff */
[----:B------:R-:W-:Y:S01]  /*0210*/  IMAD.MOV.U32 R13, RZ, RZ, -0x1 ;  /* 0xffffffffff0d7424 */ /* 0x000fe200078e00ff */
[----:B0-----:R-:W-:-:S09]  /*0220*/  ULEA UR4, UR5, UR4, 0x18 ;  /* 0x0000000405047291 */ /* 0x001fd2000f8ec0ff */
[----:B------:R0:W-:Y:S01]  /*0230*/  STS.64 [UR4+0x10], R12 ;  /* 0x0000100cff007988 */ /* 0x0001e20008000a04 */
[----:B--2---:R-:W-:-:S13]  /*0240*/  ISETP.NE.AND P0, PT, R8, RZ, PT ;  /* 0x000000ff0800720c */ /* 0x004fda0003f05270 */
[----:B0-----:R-:W-:Y:S05]  /*0250*/  @P0 BRA `(.L_x_2) ;  /* 0x0000000000240947 */ /* 0x001fea0003800000 */
[----:B------:R-:W-:-:S04]  /*0260*/  IMAD R11, R11, R10, -R10 ;  /* 0x0000000a0b0b7224 */ /* 0x000fc800078e0a0a */
[----:B------:R-:W-:-:S05]  /*0270*/  IMAD.IADD R11, R6, 0x1, R11 ;  /* 0x00000001060b7824 */ /* 0x000fca00078e020b */
[----:B------:R-:W-:-:S05]  /*0280*/  IADD3 R8, P0, PT, R11, UR10, RZ ;  /* 0x0000000a0b087c10 */ /* 0x000fca000ff1e0ff */
[----:B------:R-:W-:-:S05]  /*0290*/  IMAD.X R9, RZ, RZ, UR11, P0 ;  /* 0x0000000bff097e24 */ /* 0x000fca00080e06ff */
[----:B------:R-:W2:Y:S01]  /*02a0*/  LDG.E.U8 R8, desc[UR6][R8.64] ;  /* 0x0000000608087981 */ /* 0x000ea2000c1e1100 */
[----:B------:R-:W-:Y:S01]  /*02b0*/  HFMA2 R6, -RZ, RZ, 0, 5.9604644775390625e-08 ;  /* 0x00000001ff067431 */ /* 0x000fe200000001ff */
[----:B--2---:R-:W-:-:S13]  /*02c0*/  ISETP.NE.AND P0, PT, R8, RZ, PT ;  /* 0x000000ff0800720c */ /* 0x004fda0003f05270 */
[----:B------:R0:W-:Y:S01]  /*02d0*/  @!P0 STS.U8 [UR4+0x18], R6 ;  /* 0x00001806ff008988 */ /* 0x0001e20008000004 */
[----:B------:R-:W-:Y:S05]  /*02e0*/  @!P0 BRA `(.L_x_1) ;  /* 0x0000000000048947 */ /* 0x000fea0003800000 */
.L_x_2:
[----:B------:R-:W-:Y:S01]  /*02f0*/  STS.U8 [UR4+0x18], RZ ;  /* 0x000018ffff007988 */ /* 0x000fe20008000004 */
.L_x_1:
[----:B------:R-:W-:Y:S05]  /*0300*/  BSYNC.RECONVERGENT B0 ;  /* 0x0000000000007941 */ /* 0x000fea0003800200 */
.L_x_0:
[----:B------:R-:W1:Y:S08]  /*0310*/  S2UR UR5, SR_CgaCtaId ;  /* 0x00000000000579c3 */ /* 0x000e700000008800 */
[----:B------:R-:W-:Y:S06]  /*0320*/  BAR.SYNC.DEFER_BLOCKING 0x0 ;  /* 0x0000000000007b1d */ /* 0x000fec0000010000 */
[----:B------:R-:W-:-:S02]  /*0330*/  UMOV UR4, 0x400 ;  /* 0x0000040000047882 */ /* 0x000fc40000000000 */
[----:B-1----:R-:W-:-:S09]  /*0340*/  ULEA UR9, UR5, UR4, 0x18 ;  /* 0x0000000405097291 */ /* 0x002fd2000f8ec0ff */
[----:B0-----:R-:W0:Y:S02]  /*0350*/  LDS.U8 R6, [UR9+0x18] ;  /* 0x00001809ff067984 */ /* 0x001e240008000000 */
[----:B0-----:R-:W-:-:S13]  /*0360*/  ISETP.NE.AND P0, PT, R6, RZ, PT ;  /* 0x000000ff0600720c */ /* 0x001fda0003f05270 */
[----:B------:R-:W-:Y:S05]  /*0370*/  @P0 EXIT ;  /* 0x000000000000094d */ /* 0x000fea0003800000 */
[----:B------:R-:W0:Y:S01]  /*0380*/  I2F.F64.U32 R8, R3 ;  /* 0x0000000300087312 */ /* 0x000e220000201800 */
[----:B------:R-:W-:Y:S01]  /*0390*/  UMOV UR10, 0xae147ae1 ;  /* 0xae147ae1000a7882 */ /* 0x000fe20000000000 */
[----:B------:R-:W-:Y:S02]  /*03a0*/  UMOV UR11, 0x3fcae147 ;  /* 0x3fcae147000b7882 */ /* 0x000fe40000000000 */
[----:B0-----:R-:W-:-:S06]  /*03b0*/  DMUL R8, R8, UR10 ;  /* 0x0000000a08087c28 */ /* 0x001fcc0008000000 */
[----:B------:R-:W0:Y:S02]  /*03c0*/  F2I.F64.TRUNC R22, R8 ;  /* 0x0000000800167311 */ /* 0x000e24000030d100 */
[----:B0-----:R-:W-:-:S13]  /*03d0*/  ISETP.GE.AND P0, PT, R22, RZ, PT ;  /* 0x000000ff1600720c */ /* 0x001fda0003f06270 */
[----:B------:R-:W-:Y:S05]  /*03e0*/  @!P0 BRA `(.L_x_3) ;  /* 0x0000000c00ac8947 */ /* 0x000fea0003800000 */
[----:B------:R-:W0:Y:S01]  /*03f0*/  I2F.F64.U32 R8, R2 ;  /* 0x0000000200087312 */ /* 0x000e220000201800 */
[----:B------:R-:W1:Y:S01]  /*0400*/  LDC R16, c[0x0][0x3a4] ;  /* 0x0000e900ff107b82 */ /* 0x000e620000000800 */
[----:B------:R-:W2:Y:S01]  /*0410*/  LDCU.64 UR12, c[0x0][0x390] ;  /* 0x00007200ff0c77ac */ /* 0x000ea20008000a00 */
[----:B------:R-:W-:Y:S02]  /*0420*/  IMAD.IADD R11, R5, 0x1, R4 ;  /* 0x00000001050b7824 */ /* 0x000fe400078e0204 */
[----:B------:R-:W-:Y:S01]  /*0430*/  IMAD.IADD R0, R0, 0x1, R7 ;  /* 0x0000000100007824 */ /* 0x000fe200078e0207 */
[----:B------:R-:W-:Y:S01]  /*0440*/  UIADD3 UR4, UPT, UPT, UR4, 0x8, URZ ;  /* 0x0000000804047890 */ /* 0x000fe2000fffe0ff */
[----:B------:R-:W-:Y:S02]  /*0450*/  VIADD R4, R4, 0xffffffff ;  /* 0xffffffff04047836 */ /* 0x000fe40000000000 */
[----:B------:R-:W-:Y:S01]  /*0460*/  IMAD R10, R2, UR8, R11 ;  /* 0x00000008020a7c24 */ /* 0x000fe2000f8e020b */
[----:B------:R-:W-:Y:S01]  /*0470*/  ULEA UR4, UR5, UR4, 0x18 ;  /* 0x0000000405047291 */ /* 0x000fe2000f8ec0ff */
[----:B------:R-:W-:-:S02]  /*0480*/  VIADD R6, R0, 0xffffffff ;  /* 0xffffffff00067836 */ /* 0x000fc40000000000 */
[--C-:B------:R-:W-:Y:S01]  /*0490*/  IMAD.IADD R7, R4, 0x1, R5.reuse ;  /* 0x0000000104077824 */ /* 0x100fe200078e0205 */
[----:B0-----:R-:W-:Y:S01]  /*04a0*/  DMUL R8, R8, UR10 ;  /* 0x0000000a08087c28 */ /* 0x001fe20008000000 */
[----:B------:R-:W0:Y:S01]  /*04b0*/  LDCU.64 UR10, c[0x0][0x388] ;  /* 0x00007100ff0a77ac */ /* 0x000e220008000a00 */
[----:B------:R-:W-:Y:S02]  /*04c0*/  IMAD R11, R2, UR8, R5 ;  /* 0x00000008020b7c24 */ /* 0x000fe4000f8e0205 */
[-C--:B------:R-:W-:Y:S02]  /*04d0*/  IMAD R7, R7, R3.reuse, R6 ;  /* 0x0000000307077224 */ /* 0x080fe400078e0206 */
[----:B------:R3:W4:Y:S01]  /*04e0*/  F2I.F64.TRUNC R17, R8 ;  /* 0x0000000800117311 */ /* 0x000722000030d100 */
[CC--:B------:R-:W-:Y:S02]  /*04f0*/  IMAD R0, R18.reuse, R3.reuse, R0 ;  /* 0x0000000312007224 */ /* 0x0c0fe400078e0200 */
[----:B------:R-:W-:Y:S01]  /*0500*/  IMAD R18, R18, R3, R6 ;  /* 0x0000000312127224 */ /* 0x000fe200078e0206 */
[----:B--2---:R-:W-:-:S05]  /*0510*/  IADD3 R14, P1, PT, R7, UR12, RZ ;  /* 0x0000000c070e7c10 */ /* 0x004fca000ff3e0ff */
[----:B------:R-:W-:Y:S01]  /*0520*/  IMAD.X R15, RZ, RZ, UR13, P1 ;  /* 0x0000000dff0f7e24 */ /* 0x000fe200088e06ff */
[C---:B---3--:R-:W-:Y:S02]  /*0530*/  LEA R9, R19.reuse, UR9, 0x1 ;  /* 0x0000000913097c11 */ /* 0x048fe4000f8e08ff */
[----:B------:R-:W-:Y:S02]  /*0540*/  LEA R8, R19, UR4, 0x1 ;  /* 0x0000000413087c11 */ /* 0x000fe4000f8e08ff */
[----:B0-----:R-:W-:Y:S01]  /*0550*/  IADD3 R12, P0, PT, R7, UR10, RZ ;  /* 0x0000000a070c7c10 */ /* 0x001fe2000ff1e0ff */
[----:B------:R-:W-:Y:S01]  /*0560*/  IMAD.MOV R7, RZ, RZ, -R22 ;  /* 0x000000ffff077224 */ /* 0x000fe200078e0a16 */
[----:B----4-:R-:W-:Y:S01]  /*0570*/  IADD3 R5, PT, PT, -R17, R10, RZ ;  /* 0x0000000a11057210 */ /* 0x010fe20007ffe1ff */
[----:B------:R-:W-:Y:S01]  /*0580*/  IMAD R6, R19, 0x2, R9 ;  /* 0x0000000213067824 */ /* 0x000fe200078e0209 */
[----:B------:R-:W-:Y:S01]  /*0590*/  IADD3 R11, PT, PT, -R17, R11, R4 ;  /* 0x0000000b110b7210 */ /* 0x000fe20007ffe104 */
[----:B------:R-:W-:-:S02]  /*05a0*/  IMAD.X R13, RZ, RZ, UR11, P0 ;  /* 0x0000000bff0d7e24 */ /* 0x000fc400080e06ff */
[CC--:B-1----:R-:W-:Y:S02]  /*05b0*/  IMAD R3, R5.reuse, R16.reuse, R16 ;  /* 0x0000001005037224 */ /* 0x0c2fe400078e0210 */
[----:B------:R-:W-:Y:S01]  /*05c0*/  IMAD R16, R5, R16, R0 ;  /* 0x0000001005107224 */ /* 0x000fe200078e0200 */
[----:B------:R-:W-:Y:S01]  /*05d0*/  LEA R5, R19, R8, 0x1 ;  /* 0x0000000813057211 */ /* 0x000fe200078e08ff */
[----:B------:R-:W-:Y:S02]  /*05e0*/  IMAD.IADD R10, R0, 0x1, R3 ;  /* 0x00000001000a7824 */ /* 0x000fe400078e0203 */
[----:B------:R-:W-:-:S07]  /*05f0*/  IMAD.U32 R3, R17, -0x2, RZ ;  /* 0xfffffffe11037824 */ /* 0x000fce00078e00ff */
.L_x_18:
[----:B------:R-:W-:-:S13]  /*0600*/  ISETP.GE.AND P0, PT, R17, RZ, PT ;  /* 0x000000ff1100720c */ /* 0x000fda0003f06270 */
[----:B012---:R-:W-:Y:S05]  /*0610*/  @!P0 BRA `(.L_x_4) ;  /* 0x0000000c00148947 */ /* 0x007fea0003800000 */
[----:B------:R-:W0:Y:S01]  /*0620*/  LDCU UR4, c[0x0][0x3a4] ;  /* 0x00007480ff0477ac */ /* 0x000e220008000800 */
[----:B------:R-:W-:Y:S01]  /*0630*/  IMAD.IADD R0, R18, 0x1, R7 ;  /* 0x0000000112007824 */ /* 0x000fe200078e0207 */
[----:B------:R-:W2:Y:S01]  /*0640*/  LDG.E.U8 R4, desc[UR6][R14.64] ;  /* 0x000000060e047981 */ /* 0x000ea2000c1e1100 */
[----:B------:R-:W1:Y:S02]  /*0650*/  LDCU.64 UR10, c[0x0][0x380] ;  /* 0x00007000ff0a77ac */ /* 0x000e640008000a00 */
[----:B0-----:R-:W-:-:S05]  /*0660*/  IMAD R0, R11, UR4, R0 ;  /* 0x000000040b007c24 */ /* 0x001fca000f8e0200 */
[----:B-1----:R-:W-:Y:S02]  /*0670*/  IADD3 R20, P0, PT, R0, UR10, RZ ;  /* 0x0000000a00147c10 */ /* 0x002fe4000ff1e0ff */
[----:B------:R-:W3:Y:S03]  /*0680*/  LDG.E.U8 R0, desc[UR6][R12.64] ;  /* 0x000000060c007981 */ /* 0x000ee6000c1e1100 */
[----:B------:R-:W-:-:S05]  /*0690*/  IMAD.X R21, RZ, RZ, UR11, P0 ;  /* 0x0000000bff157e24 */ /* 0x000fca00080e06ff */
[----:B------:R-:W3:Y:S01]  /*06a0*/  LDG.E.U8 R2, desc[UR6][R20.64] ;  /* 0x0000000614027981 */ /* 0x000ee2000c1e1100 */
[C---:B------:R-:W-:Y:S02]  /*06b0*/  ISETP.GT.U32.AND P0, PT, R19.reuse, 0x1, PT ;  /* 0x000000011300780c */ /* 0x040fe40003f04070 */
[----:B------:R-:W-:Y:S01]  /*06c0*/  ISETP.NE.AND P1, PT, R19, RZ, PT ;  /* 0x000000ff1300720c */ /* 0x000fe20003f25270 */
[----:B------:R-:W-:Y:S01]  /*06d0*/  BSSY.RECONVERGENT B0, `(.L_x_5) ;  /* 0x0000026000007945 */ /* 0x000fe20003800200 */
[CC--:B---3--:R-:W-:Y:S02]  /*06e0*/  VIMNMX.U16x2 R21, PT, PT, R2.reuse, R0.reuse, PT ;  /* 0x0000000002157248 */ /* 0x0c8fe40003fe0200 */
[C---:B------:R-:W-:Y:S02]  /*06f0*/  VIMNMX.U16x2 R25, PT, PT, R2.reuse, R0, !PT ;  /* 0x0000000002197248 */ /* 0x040fe40007fe0200 */
[----:B--2---:R-:W-:Y:S02]  /*0700*/  VIMNMX.U16x2 R24, PT, PT, R2, R4, PT ;  /* 0x0000000402187248 */ /* 0x004fe40003fe0200 */
[----:B------:R-:W-:-:S02]  /*0710*/  PRMT R0, R21, 0x7610, R0 ;  /* 0x0000761015007816 */ /* 0x000fc40000000000 */
[----:B------:R-:W-:Y:S01]  /*0720*/  VIMNMX.U16x2 R21, PT, PT, R2, R4, !PT ;  /* 0x0000000402157248 */ /* 0x000fe20007fe0200 */
[----:B------:R-:W-:Y:S02]  /*0730*/  IMAD.MOV R24, RZ, RZ, -R24 ;  /* 0x000000ffff187224 */ /* 0x000fe400078e0a18 */
[----:B------:R-:W-:Y:S01]  /*0740*/  IMAD.MOV R4, RZ, RZ, -R0 ;  /* 0x000000ffff047224 */ /* 0x000fe200078e0a00 */
[----:B------:R-:W-:Y:S02]  /*0750*/  PRMT R2, R25, 0x7610, R2 ;  /* 0x0000761019027816 */ /* 0x000fe40000000002 */
[----:B------:R-:W-:Y:S02]  /*0760*/  PRMT R0, R21, 0x7610, R0 ;  /* 0x0000761015007816 */ /* 0x000fe40000000000 */
[----:B------:R-:W-:Y:S02]  /*0770*/  PRMT R21, R4, 0x7710, RZ ;  /* 0x0000771004157816 */ /* 0x000fe400000000ff */
[----:B------:R-:W-:-:S02]  /*0780*/  PRMT R25, R24, 0x7710, RZ ;  /* 0x0000771018197816 */ /* 0x000fc400000000ff */
[----:B------:R-:W-:-:S03]  /*0790*/  IADD3 R2, PT, PT, R2, R21, RZ ;  /* 0x0000001502027210 */ /* 0x000fc60007ffe0ff */
[----:B------:R-:W-:Y:S02]  /*07a0*/  IMAD.IADD R21, R0, 0x1, R25 ;  /* 0x0000000100157824 */ /* 0x000fe400078e0219 */
[----:B------:R-:W-:Y:S04]  /*07b0*/  STS.U16 [R9], R2 ;  /* 0x0000000209007388 */ /* 0x000fe80000000400 */
[----:B------:R-:W-:Y:S01]  /*07c0*/  STS.U16 [R8], R21 ;  /* 0x0000001508007388 */ /* 0x000fe20000000400 */
[----:B------:R-:W-:Y:S06]  /*07d0*/  BAR.SYNC.DEFER_BLOCKING 0x0 ;  /* 0x0000000000007b1d */ /* 0x000fec0000010000 */
[----:B------:R-:W-:Y:S04]  /*07e0*/  @!P0 LDS.U16 R0, [R6+0x2] ;  /* 0x0000020006008984 */ /* 0x000fe80000000400 */
[----:B------:R-:W0:Y:S02]  /*07f0*/  @!P0 LDS.U16 R25, [R6] ;  /* 0x0000000006198984 */ /* 0x000e240000000400 */
[----:B0-----:R-:W-:-:S05]  /*0800*/  @!P0 IMAD.IADD R25, R0, 0x1, R25 ;  /* 0x0000000100198824 */ /* 0x001fca00078e0219 */
[----:B------:R-:W-:Y:S04]  /*0810*/  @!P0 STS.U16 [R6], R25 ;  /* 0x0000001906008388 */ /* 0x000fe80000000400 */
[----:B------:R-:W-:Y:S04]  /*0820*/  @!P0 LDS.U16 R0, [R5+0x2] ;  /* 0x0000020005008984 */ /* 0x000fe80000000400 */
[----:B------:R-:W0:Y:S02]  /*0830*/  @!P0 LDS.U16 R27, [R5] ;  /* 0x00000000051b8984 */ /* 0x000e240000000400 */
[----:B0-----:R-:W-:-:S05]  /*0840*/  @!P0 IMAD.IADD R0, R0, 0x1, R27 ;  /* 0x0000000100008824 */ /* 0x001fca00078e021b */
[----:B------:R0:W-:Y:S01]  /*0850*/  @!P0 STS.U16 [R5], R0 ;  /* 0x0000000005008388 */ /* 0x0001e20000000400 */
[----:B------:R-:W-:Y:S06]  /*0860*/  BAR.SYNC.DEFER_BLOCKING 0x0 ;  /* 0x0000000000007b1d */ /* 0x000fec0000010000 */
[----:B------:R-:W-:Y:S05]  /*0870*/  @P1 BRA `(.L_x_6) ;  /* 0x00000000002c1947 */ /* 0x000fea0003800000 */
[----:B------:R-:W1:Y:S01]  /*0880*/  S2UR UR5, SR_CgaCtaId ;  /* 0x00000000000579c3 */ /* 0x000e620000008800 */
[----:B------:R-:W-:Y:S02]  /*0890*/  UMOV UR4, 0x400 ;  /* 0x0000040000047882 */ /* 0x000fe40000000000 */
[----:B-1----:R-:W-:-:S09]  /*08a0*/  ULEA UR4, UR5, UR4, 0x18 ;  /* 0x0000000405047291 */ /* 0x002fd2000f8ec0ff */
[----:B0-----:R-:W-:Y:S04]  /*08b0*/  LDS.U16 R0, [UR4+0x4] ;  /* 0x00000404ff007984 */ /* 0x001fe80008000400 */
[----:B------:R-:W0:Y:S04]  /*08c0*/  LDS.U16 R21, [UR4] ;  /* 0x00000004ff157984 */ /* 0x000e280008000400 */
[----:B------:R-:W-:Y:S04]  /*08d0*/  LDS.U16 R2, [UR4+0xc] ;  /* 0x00000c04ff027984 */ /* 0x000fe80008000400 */
[----:B------:R-:W1:Y:S01]  /*08e0*/  LDS.U16 R25, [UR4+0x8] ;  /* 0x00000804ff197984 */ /* 0x000e620008000400 */
[----:B0-----:R-:W-:-:S05]  /*08f0*/  IMAD.IADD R0, R0, 0x1, R21 ;  /* 0x0000000100007824 */ /* 0x001fca00078e0215 */
[----:B------:R2:W-:Y:S01]  /*0900*/  STS.U16 [UR4], R0 ;  /* 0x00000000ff007988 */ /* 0x0005e20008000404 */
[----:B-1----:R-:W-:-:S05]  /*0910*/  IMAD.IADD R2, R2, 0x1, R25 ;  /* 0x0000000102027824 */ /* 0x002fca00078e0219 */
[----:B------:R2:W-:Y:S02]  /*0920*/  STS.U16 [UR4+0x8], R2 ;  /* 0x00000802ff007988 */ /* 0x0005e40008000404 */
.L_x_6:
[----:B------:R-:W-:Y:S05]  /*0930*/  BSYNC.RECONVERGENT B0 ;  /* 0x0000000000007941 */ /* 0x000fea0003800200 */
.L_x_5:
[----:B------:R-:W-:Y:S06]  /*0940*/  BAR.SYNC.DEFER_BLOCKING 0x0 ;  /* 0x0000000000007b1d */ /* 0x000fec0000010000 */
[----:B------:R-:W-:Y:S04]  /*0950*/  BSSY.RECONVERGENT B0, `(.L_x_7) ;  /* 0x000000d000007945 */ /* 0x000fe80003800200 */
[----:B------:R-:W-:Y:S05]  /*0960*/  @P1 BRA `(.L_x_8) ;  /* 0x00000000002c1947 */ /* 0x000fea0003800000 */
[----:B------:R-:W1:Y:S01]  /*0970*/  S2UR UR5, SR_CgaCtaId ;  /* 0x00000000000579c3 */ /* 0x000e620000008800 */
[----:B------:R-:W-:Y:S02]  /*0980*/  UMOV UR4, 0x400 ;  /* 0x0000040000047882 */ /* 0x000fe40000000000 */
[----:B-1----:R-:W-:-:S09]  /*0990*/  ULEA UR4, UR5, UR4, 0x18 ;  /* 0x0000000405047291 */ /* 0x002fd2000f8ec0ff */
[----:B0-2---:R-:W-:Y:S04]  /*09a0*/  LDS.U16 R0, [UR4] ;  /* 0x00000004ff007984 */ /* 0x005fe80008000400 */
[----:B------:R-:W0:Y:S04]  /*09b0*/  LDS R21, [UR4+0x10] ;  /* 0x00001004ff157984 */ /* 0x000e280008000800 */
[----:B------:R-:W-:Y:S04]  /*09c0*/  LDS.U16 R2, [UR4+0x8] ;  /* 0x00000804ff027984 */ /* 0x000fe80008000400 */
[----:B------:R-:W1:Y:S01]  /*09d0*/  LDS R25, [UR4+0x14] ;  /* 0x00001404ff197984 */ /* 0x000e620008000800 */
[----:B0-----:R-:W-:-:S02]  /*09e0*/  ISETP.GT.U32.AND P1, PT, R21, R0, PT ;  /* 0x000000001500720c */ /* 0x001fc40003f24070 */
[----:B-1----:R-:W-:-:S11]  /*09f0*/  ISETP.GT.U32.AND P2, PT, R25, R2, PT ;  /* 0x000000021900720c */ /* 0x002fd60003f44070 */
[----:B------:R1:W-:Y:S04]  /*0a00*/  @P1 STS [UR4+0x10], R0 ;  /* 0x00001000ff001988 */ /* 0x0003e80008000804 */
[----:B------:R1:W-:Y:S02]  /*0a10*/  @P2 STS [UR4+0x14], R2 ;  /* 0x00001402ff002988 */ /* 0x0003e40008000804 */
.L_x_8:
[----:B------:R-:W-:Y:S05]  /*0a20*/  BSYNC.RECONVERGENT B0 ;  /* 0x0000000000007941 */ /* 0x000fea0003800200 */
.L_x_7:
[----:B------:R-:W-:Y:S01]  /*0a30*/  BAR.SYNC.DEFER_BLOCKING 0x0 ;  /* 0x0000000000007b1d */ /* 0x000fe20000010000 */
[----:B------:R-:W-:-:S13]  /*0a40*/  ISETP.NE.AND P1, PT, R17, RZ, PT ;  /* 0x000000ff1100720c */ /* 0x000fda0003f25270 */
[----:B------:R-:W-:Y:S05]  /*0a50*/  @!P1 BRA `(.L_x_4) ;  /* 0x0000000800049947 */ /* 0x000fea0003800000 */
[----:B------:R-:W-:Y:S01]  /*0a60*/  IADD3 R24, PT, PT, R10, R7, RZ ;  /* 0x000000070a187210 */ /* 0x000fe20007ffe0ff */
[----:B------:R-:W-:Y:S01]  /*0a70*/  IMAD.IADD R25, R16, 0x1, R7 ;  /* 0x0000000110197824 */ /* 0x000fe200078e0207 */
[----:B------:R-:W3:Y:S01]  /*0a80*/  LDCU.64 UR10, c[0x0][0x380] ;  /* 0x00007000ff0a77ac */ /* 0x000ee20008000a00 */
[----:B------:R-:W-:-:S07]  /*0a90*/  IMAD.MOV.U32 R26, RZ, RZ, R3 ;  /* 0x000000ffff1a7224 */ /* 0x000fce00078e0003 */
.L_x_17:
[----:B------:R-:W-:Y:S01]  /*0aa0*/  VIADD R20, R25, 0xffffffff ;  /* 0xffffffff19147836 */ /* 0x000fe20000000000 */
[----:B------:R-:W4:Y:S04]  /*0ab0*/  LDG.E.U8 R4, desc[UR6][R14.64] ;  /* 0x000000060e047981 */ /* 0x000f28000c1e1100 */
[----:B---3--:R-:W-:Y:S01]  /*0ac0*/  IADD3 R20, P1, PT, R20, UR10, RZ ;  /* 0x0000000a14147c10 */ /* 0x008fe2000ff3e0ff */
[----:B012---:R-:W2:Y:S04]  /*0ad0*/  LDG.E.U8 R0, desc[UR6][R12.64] ;  /* 0x000000060c007981 */ /* 0x007ea8000c1e1100 */
[----:B------:R-:W-:-:S05]  /*0ae0*/  IMAD.X R21, RZ, RZ, UR11, P1 ;  /* 0x0000000bff157e24 */ /* 0x000fca00088e06ff */
[----:B------:R-:W4:Y:S01]  /*0af0*/  LDG.E.U8 R2, desc[UR6][R20.64] ;  /* 0x0000000614027981 */ /* 0x000f22000c1e1100 */
[----:B------:R-:W-:Y:S01]  /*0b00*/  ISETP.NE.AND P1, PT, R19, RZ, PT ;  /* 0x000000ff1300720c */ /* 0x000fe20003f25270 */
[----:B------:R-:W-:Y:S01]  /*0b10*/  BSSY.RECONVERGENT B0, `(.L_x_9) ;  /* 0x0000024000007945 */ /* 0x000fe20003800200 */
[C---:B----4-:R-:W-:Y:S02]  /*0b20*/  VIMNMX.U16x2 R21, PT, PT, R2.reuse, R4, PT ;  /* 0x0000000402157248 */ /* 0x050fe40003fe0200 */
[CC--:B--2---:R-:W-:Y:S02]  /*0b30*/  VIMNMX.U16x2 R27, PT, PT, R2.reuse, R0.reuse, PT ;  /* 0x00000000021b7248 */ /* 0x0c4fe40003fe0200 */
[C---:B------:R-:W-:Y:S02]  /*0b40*/  VIMNMX.U16x2 R0, PT, PT, R2.reuse, R0, !PT ;  /* 0x0000000002007248 */ /* 0x040fe40007fe0200 */
[----:B------:R-:W-:Y:S02]  /*0b50*/  VIMNMX.U16x2 R2, PT, PT, R2, R4, !PT ;  /* 0x0000000402027248 */ /* 0x000fe40007fe0200 */
[----:B------:R-:W-:-:S02]  /*0b60*/  PRMT R4, R21, 0x7610, R4 ;  /* 0x0000761015047816 */ /* 0x000fc40000000004 */
[----:B------:R-:W-:-:S03]  /*0b70*/  IADD3 R27, PT, PT, RZ, -R27, RZ ;  /* 0x8000001bff1b7210 */ /* 0x000fc60007ffe0ff */
[----:B------:R-:W-:Y:S01]  /*0b80*/  IMAD.MOV R4, RZ, RZ, -R4 ;  /* 0x000000ffff047224 */ /* 0x000fe200078e0a04 */
[----:B------:R-:W-:-:S04]  /*0b90*/  PRMT R21, R27, 0x7710, RZ ;  /* 0x000077101b157816 */ /* 0x000fc800000000ff */
[----:B------:R-:W-:Y:S01]  /*0ba0*/  PRMT R27, R4, 0x7710, RZ ;  /* 0x00007710041b7816 */ /* 0x000fe200000000ff */
[----:B------:R-:W-:-:S04]  /*0bb0*/  IMAD.IADD R0, R0, 0x1, R21 ;  /* 0x0000000100007824 */ /* 0x000fc800078e0215 */
[----:B------:R-:W-:Y:S01]  /*0bc0*/  IMAD.IADD R21, R2, 0x1, R27 ;  /* 0x0000000102157824 */ /* 0x000fe200078e021b */
        /* <DEDUP_REMOVED lines=9> */
[----:B0-----:R-:W-:-:S05]  /*0c60*/  @!P0 IADD3 R2, PT, PT, R2, R29, RZ ;  /* 0x0000001d02028210 */ /* 0x001fca0007ffe0ff */
[----:B------:R0:W-:Y:S01]  /*0c70*/  @!P0 STS.U16 [R5], R2 ;  /* 0x0000000205008388 */ /* 0x0001e20000000400 */
[----:B------:R-:W-:Y:S06]  /*0c80*/  BAR.SYNC.DEFER_BLOCKING 0x0 ;  /* 0x0000000000007b1d */ /* 0x000fec0000010000 */
[----:B------:R-:W-:Y:S05]  /*0c90*/  @P1 BRA `(.L_x_10) ;  /* 0x00000000002c1947 */ /* 0x000fea0003800000 */
[----:B------:R-:W1:Y:S01]  /*0ca0*/  S2UR UR5, SR_CgaCtaId ;  /* 0x00000000000579c3 */ /* 0x000e620000008800 */
[----:B------:R-:W-:Y:S02]  /*0cb0*/  UMOV UR4, 0x400 ;  /* 0x0000040000047882 */ /* 0x000fe40000000000 */
[----:B-1----:R-:W-:-:S09]  /*0cc0*/  ULEA UR4, UR5, UR4, 0x18 ;  /* 0x0000000405047291 */ /* 0x002fd2000f8ec0ff */
[----:B------:R-:W-:Y:S04]  /*0cd0*/  LDS.U16 R0, [UR4+0x4] ;  /* 0x00000404ff007984 */ /* 0x000fe80008000400 */
[----:B------:R-:W1:Y:S04]  /*0ce0*/  LDS.U16 R21, [UR4] ;  /* 0x00000004ff157984 */ /* 0x000e680008000400 */
[----:B0-----:R-:W-:Y:S04]  /*0cf0*/  LDS.U16 R2, [UR4+0xc] ;  /* 0x00000c04ff027984 */ /* 0x001fe80008000400 */
[----:B------:R-:W0:Y:S01]  /*0d00*/  LDS.U16 R27, [UR4+0x8] ;  /* 0x00000804ff1b7984 */ /* 0x000e220008000400 */
[----:B-1----:R-:W-:-:S05]  /*0d10*/  IMAD.IADD R0, R0, 0x1, R21 ;  /* 0x0000000100007824 */ /* 0x002fca00078e0215 */
[----:B------:R1:W-:Y:S01]  /*0d20*/  STS.U16 [UR4], R0 ;  /* 0x00000000ff007988 */ /* 0x0003e20008000404 */
[----:B0-----:R-:W-:-:S05]  /*0d30*/  IMAD.IADD R2, R2, 0x1, R27 ;  /* 0x0000000102027824 */ /* 0x001fca00078e021b */
[----:B------:R1:W-:Y:S02]  /*0d40*/  STS.U16 [UR4+0x8], R2 ;  /* 0x00000802ff007988 */ /* 0x0003e40008000404 */
.L_x_10:
[----:B------:R-:W-:Y:S05]  /*0d50*/  BSYNC.RECONVERGENT B0 ;  /* 0x0000000000007941 */ /* 0x000fea0003800200 */
.L_x_9:
[----:B------:R-:W-:Y:S06]  /*0d60*/  BAR.SYNC.DEFER_BLOCKING 0x0 ;  /* 0x0000000000007b1d */ /* 0x000fec0000010000 */
[----:B------:R-:W-:Y:S04]  /*0d70*/  BSSY.RECONVERGENT B0, `(.L_x_11) ;  /* 0x000000d000007945 */ /* 0x000fe80003800200 */
[----:B------:R-:W-:Y:S05]  /*0d80*/  @P1 BRA `(.L_x_12) ;  /* 0x00000000002c1947 */ /* 0x000fea0003800000 */
[----:B------:R-:W2:Y:S01]  /*0d90*/  S2UR UR5, SR_CgaCtaId ;  /* 0x00000000000579c3 */ /* 0x000ea20000008800 */
[----:B------:R-:W-:Y:S02]  /*0da0*/  UMOV UR4, 0x400 ;  /* 0x0000040000047882 */ /* 0x000fe40000000000 */
[----:B--2---:R-:W-:-:S09]  /*0db0*/  ULEA UR4, UR5, UR4, 0x18 ;  /* 0x0000000405047291 */ /* 0x004fd2000f8ec0ff */
[----:B-1----:R-:W-:Y:S04]  /*0dc0*/  LDS.U16 R0, [UR4] ;  /* 0x00000004ff007984 */ /* 0x002fe80008000400 */
[----:B------:R-:W1:Y:S04]  /*0dd0*/  LDS R21, [UR4+0x10] ;  /* 0x00001004ff157984 */ /* 0x000e680008000800 */
[----:B0-----:R-:W-:Y:S04]  /*0de0*/  LDS.U16 R2, [UR4+0x8] ;  /* 0x00000804ff027984 */ /* 0x001fe80008000400 */
[----:B------:R-:W0:Y:S01]  /*0df0*/  LDS R27, [UR4+0x14] ;  /* 0x00001404ff1b7984 */ /* 0x000e220008000800 */
[----:B-1----:R-:W-:-:S02]  /*0e00*/  ISETP.GT.U32.AND P2, PT, R21, R0, PT ;  /* 0x000000001500720c */ /* 0x002fc40003f44070 */
[----:B0-----:R-:W-:-:S11]  /*0e10*/  ISETP.GT.U32.AND P3, PT, R27, R2, PT ;  /* 0x000000021b00720c */ /* 0x001fd60003f64070 */
[----:B------:R2:W-:Y:S04]  /*0e20*/  @P2 STS [UR4+0x10], R0 ;  /* 0x00001000ff002988 */ /* 0x0005e80008000804 */
[----:B------:R2:W-:Y:S02]  /*0e30*/  @P3 STS [UR4+0x14], R2 ;  /* 0x00001402ff003988 */ /* 0x0005e40008000804 */
.L_x_12:
[----:B------:R-:W-:Y:S05]  /*0e40*/  BSYNC.RECONVERGENT B0 ;  /* 0x0000000000007941 */ /* 0x000fea0003800200 */
.L_x_11:
[----:B------:R-:W-:Y:S01]  /*0e50*/  BAR.SYNC.DEFER_BLOCKING 0x0 ;  /* 0x0000000000007b1d */ /* 0x000fe20000010000 */
[----:B------:R-:W-:-:S05]  /*0e60*/  VIADD R20, R24, 0xffffffff ;  /* 0xffffffff18147836 */ /* 0x000fca0000000000 */
[----:B------:R-:W-:-:S05]  /*0e70*/  IADD3 R20, P2, PT, R20, UR10, RZ ;  /* 0x0000000a14147c10 */ /* 0x000fca000ff5e0ff */
[----:B------:R-:W-:-:S05]  /*0e80*/  IMAD.X R21, RZ, RZ, UR11, P2 ;  /* 0x0000000bff157e24 */ /* 0x000fca00090e06ff */
[----:B-12---:R-:W2:Y:S04]  /*0e90*/  LDG.E.U8 R0, desc[UR6][R20.64] ;  /* 0x0000000614007981 */ /* 0x006ea8000c1e1100 */
[----:B------:R-:W2:Y:S04]  /*0ea0*/  LDG.E.U8 R4, desc[UR6][R14.64] ;  /* 0x000000060e047981 */ /* 0x000ea8000c1e1100 */
[----:B0-----:R-:W3:Y:S01]  /*0eb0*/  LDG.E.U8 R2, desc[UR6][R12.64] ;  /* 0x000000060c027981 */ /* 0x001ee2000c1e1100 */
[----:B------:R-:W-:Y:S01]  /*0ec0*/  BSSY.RECONVERGENT B0, `(.L_x_13) ;  /* 0x0000024000007945 */ /* 0x000fe20003800200 */
[----:B--2---:R-:W-:-:S02]  /*0ed0*/  VIMNMX.U16x2 R21, PT, PT, R0, R4, PT ;  /* 0x0000000400157248 */ /* 0x004fc40003fe0200 */
[CC--:B---3--:R-:W-:Y:S02]  /*0ee0*/  VIMNMX.U16x2 R27, PT, PT, R0.reuse, R2.reuse, PT ;  /* 0x00000002001b7248 */ /* 0x0c8fe40003fe0200 */
[C---:B------:R-:W-:Y:S02]  /*0ef0*/  VIMNMX.U16x2 R2, PT, PT, R0.reuse, R2, !PT ;  /* 0x0000000200027248 */ /* 0x040fe40007fe0200 */
[----:B------:R-:W-:Y:S02]  /*0f00*/  VIMNMX.U16x2 R0, PT, PT, R0, R4, !PT ;  /* 0x0000000400007248 */ /* 0x000fe40007fe0200 */
[----:B------:R-:W-:Y:S02]  /*0f10*/  PRMT R4, R21, 0x7610, R4 ;  /* 0x0000761015047816 */ /* 0x000fe40000000004 */
        /* <DEDUP_REMOVED lines=30> */
.L_x_14:
[----:B------:R-:W-:Y:S05]  /*1100*/  BSYNC.RECONVERGENT B0 ;  /* 0x0000000000007941 */ /* 0x000fea0003800200 */
.L_x_13:
[----:B------:R-:W-:Y:S01]  /*1110*/  VIADD R26, R26, 0x2 ;  /* 0x000000021a1a7836 */ /* 0x000fe20000000000 */
[----:B------:R-:W-:Y:S04]  /*1120*/  BAR.SYNC.DEFER_BLOCKING 0x0 ;  /* 0x0000000000007b1d */ /* 0x000fe80000010000 */
[----:B------:R-:W-:Y:S02]  /*1130*/  ISETP.NE.AND P2, PT, R26, RZ, PT ;  /* 0x000000ff1a00720c */ /* 0x000fe40003f45270 */
[----:B------:R-:W-:Y:S04]  /*1140*/  BSSY.RECONVERGENT B0, `(.L_x_15) ;  /* 0x000000d000007945 */ /* 0x000fe80003800200 */
[----:B------:R-:W-:Y:S07]  /*1150*/  @P1 BRA `(.L_x_16) ;  /* 0x00000000002c1947 */ /* 0x000fee0003800000 */
        /* <DEDUP_REMOVED lines=11> */
.L_x_16:
[----:B------:R-:W-:Y:S05]  /*1210*/  BSYNC.RECONVERGENT B0 ;  /* 0x0000000000007941 */ /* 0x000fea0003800200 */
.L_x_15:
[----:B012---:R-:W0:Y:S02]  /*1220*/  LDC R0, c[0x0][0x3a4] ;  /* 0x0000e900ff007b82 */ /* 0x007e240000000800 */
[C---:B0-----:R-:W-:Y:S01]  /*1230*/  IMAD R24, R0.reuse, 0x2, R24 ;  /* 0x0000000200187824 */ /* 0x041fe200078e0218 */
[----:B------:R-:W-:-:S05]  /*1240*/  LEA R25, R0, R25, 0x1 ;  /* 0x0000001900197211 */ /* 0x000fca00078e08ff */
[----:B------:R-:W-:Y:S06]  /*1250*/  BAR.SYNC.DEFER_BLOCKING 0x0 ;  /* 0x0000000000007b1d */ /* 0x000fec0000010000 */
[----:B------:R-:W-:Y:S05]  /*1260*/  @P2 BRA `(.L_x_17) ;  /* 0xfffffff8000c2947 */ /* 0x000fea000383ffff */
.L_x_4:
[C---:B------:R-:W-:Y:S01]  /*1270*/  ISETP.NE.AND P0, PT, R7.reuse, R22, PT ;  /* 0x000000160700720c */ /* 0x040fe20003f05270 */
[----:B------:R-:W-:-:S12]  /*1280*/  VIADD R7, R7, 0x1 ;  /* 0x0000000107077836 */ /* 0x000fd80000000000 */
[----:B------:R-:W-:Y:S05]  /*1290*/  @P0 BRA `(.L_x_18) ;  /* 0xfffffff000d80947 */ /* 0x000fea000383ffff */
.L_x_3:
[----:B------:R-:W-:-:S13]  /*12a0*/  ISETP.NE.AND P0, PT, R19, RZ, PT ;  /* 0x000000ff1300720c */ /* 0x000fda0003f05270 */
[----:B------:R-:W-:Y:S05]  /*12b0*/  @P0 EXIT ;  /* 0x000000000000094d */ /* 0x000fea0003800000 */
[----:B------:R-:W3:Y:S01]  /*12c0*/  S2UR UR5, SR_CgaCtaId ;  /* 0x00000000000579c3 */ /* 0x000ee20000008800 */
[----:B------:R-:W-:Y:S02]  /*12d0*/  UMOV UR4, 0x400 ;  /* 0x0000040000047882 */ /* 0x000fe40000000000 */
[----:B---3--:R-:W-:-:S09]  /*12e0*/  ULEA UR4, UR5, UR4, 0x18 ;  /* 0x0000000405047291 */ /* 0x008fd2000f8ec0ff */
[----:B-12---:R-:W1:Y:S02]  /*12f0*/  LDS.64 R2, [UR4+0x10] ;  /* 0x00001004ff027984 */ /* 0x006e640008000a00 */
[----:B-1----:R-:W-:-:S13]  /*1300*/  ISETP.GE.U32.AND P0, PT, R2, R3, PT ;  /* 0x000000030200720c */ /* 0x002fda0003f06070 */
[----:B------:R-:W-:Y:S05]  /*1310*/  @P0 BRA `(.L_x_19) ;  /* 0x0000000000200947 */ /* 0x000fea0003800000 */
[----:B------:R-:W1:Y:S01]  /*1320*/  LDC.64 R2, c[0x0][0x3b0] ;  /* 0x0000ec00ff027b82 */ /* 0x000e620000000a00 */
[----:B------:R-:W-:-:S07]  /*1330*/  IMAD.MOV.U32 R7, RZ, RZ, 0x1 ;  /* 0x00000001ff077424 */ /* 0x000fce00078e00ff */
[----:B0-----:R-:W0:Y:S01]  /*1340*/  LDC.64 R4, c[0x0][0x3b8] ;  /* 0x0000ee00ff047b82 */ /* 0x001e220000000a00 */
[----:B-1----:R-:W-:-:S05]  /*1350*/  IMAD.WIDE.U32 R2, R23, 0x4, R2 ;  /* 0x0000000417027825 */ /* 0x002fca00078e0002 */
[----:B------:R-:W-:Y:S01]  /*1360*/  STG.E desc[UR6][R2.64], R7 ;  /* 0x0000000702007986 */ /* 0x000fe2000c101906 */
[----:B0-----:R-:W-:-:S05]  /*1370*/  IMAD.WIDE.U32 R4, R23, 0x4, R4 ;  /* 0x0000000417047825 */ /* 0x001fca00078e0004 */
[----:B------:R-:W-:Y:S01]  /*1380*/  STG.E desc[UR6][R4.64], RZ ;  /* 0x000000ff04007986 */ /* 0x000fe2000c101906 */
[----:B------:R-:W-:Y:S05]  /*1390*/  EXIT ;  /* 0x000000000000794d */ /* 0x000fea0003800000 */
.L_x_19:
        /* <DEDUP_REMOVED lines=8> */
.L_x_20:
[----:B------:R-:W-:-:S00]  /*1420*/  BRA `(.L_x_20) ;  /* 0xfffffffc00fc7947 */ /* 0x000fc0000383ffff */
[----:B------:R-:W-:-:S00]  /*1430*/  NOP ;  /* 0x0000000000007918 */ /* 0x000fc00000000000 */
        /* <DEDUP_REMOVED lines=12> */
.L_x_21:


//--------------------- .nv.shared._Z18device_count_coinsPhS_S_S_jjjjPjS0_ --------------------------
	.section	.nv.shared._Z18device_count_coinsPhS_S_S_jjjjPjS0_,"aw",@nobits
	.sectionflags	@""
	.align	4
.nv.shared._Z18device_count_coinsPhS_S_S_jjjjPjS0_:
	.zero		1049


//--------------------- .nv.shared.reserved.0     --------------------------
	.section	.nv.shared.reserved.0,"aw",@nobits
	.weak		__nv_reservedSMEM_offset_0_alias
	.size		__nv_reservedSMEM_offset_0_alias, 0, 64
	.other		__nv_reservedSMEM_offset_0_alias,@"STO_CUDA_RESERVED_SHARED STV_DEFAULT"
__nv_reservedSMEM_offset_0_alias:
	.zero		0
	.zero		64


//--------------------- .nv.constant0._Z18device_count_coinsPhS_S_S_jjjjPjS0_ --------------------------
	.section	.nv.constant0._Z18device_count_coinsPhS_S_S_jjjjPjS0_,"a",@progbits
	.sectionflags	@""
	.align	4
.nv.constant0._Z18device_count_coinsPhS_S_S_jjjjPjS0_:
	.zero		960


//--------------------- SYMBOLS --------------------------

	.type		.nv.reservedSmem.offset0,@object
	.size		.nv.reservedSmem.offset0,0x4
	.type		.nv.reservedSmem.cap,@object
	.size		.nv.reservedSmem.cap,0x4
